//
// Generated by NVIDIA NVVM Compiler
//
// Compiler Build ID: CL-36424714
// Cuda compilation tools, release 13.0, V13.0.88
// Based on NVVM 20.0.0
//

.version 9.0
.target sm_100
.address_size 64

	// .globl	_Z11vec_add_gpuPfS_S_

.visible .entry _Z11vec_add_gpuPfS_S_(
	.param .u64 .ptr .align 1 _Z11vec_add_gpuPfS_S__param_0,
	.param .u64 .ptr .align 1 _Z11vec_add_gpuPfS_S__param_1,
	.param .u64 .ptr .align 1 _Z11vec_add_gpuPfS_S__param_2
)
{
	.reg .pred 	%p<2>;
	.reg .b32 	%r<4>;
	.reg .b32 	%f<4>;
	.reg .b64 	%rd<11>;

	ld.param.u64 	%rd1, [_Z11vec_add_gpuPfS_S__param_0];
	ld.param.u64 	%rd2, [_Z11vec_add_gpuPfS_S__param_1];
	ld.param.u64 	%rd3, [_Z11vec_add_gpuPfS_S__param_2];
	mov.u32 	%r2, %ctaid.x;
	mov.u32 	%r3, %ntid.x;
	mad.lo.s32 	%r1, %r2, %r3, %r2;
	setp.gt.s32 	%p1, %r1, 9999999;
	@%p1 bra 	$L__BB0_2;
	cvta.to.global.u64 	%rd4, %rd1;
	cvta.to.global.u64 	%rd5, %rd2;
	cvta.to.global.u64 	%rd6, %rd3;
	mul.wide.s32 	%rd7, %r1, 4;
	add.s64 	%rd8, %rd4, %rd7;
	ld.global.f32 	%f1, [%rd8];
	add.s64 	%rd9, %rd5, %rd7;
	ld.global.f32 	%f2, [%rd9];
	add.f32 	%f3, %f1, %f2;
	add.s64 	%rd10, %rd6, %rd7;
	st.global.f32 	[%rd10], %f3;
$L__BB0_2:
	ret;

}
	// .globl	_Z14vec_add_gpu_3DPfS_S_iii
.visible .entry _Z14vec_add_gpu_3DPfS_S_iii(
	.param .u64 .ptr .align 1 _Z14vec_add_gpu_3DPfS_S_iii_param_0,
	.param .u64 .ptr .align 1 _Z14vec_add_gpu_3DPfS_S_iii_param_1,
	.param .u64 .ptr .align 1 _Z14vec_add_gpu_3DPfS_S_iii_param_2,
	.param .u32 _Z14vec_add_gpu_3DPfS_S_iii_param_3,
	.param .u32 _Z14vec_add_gpu_3DPfS_S_iii_param_4,
	.param .u32 _Z14vec_add_gpu_3DPfS_S_iii_param_5
)
{
	.reg .pred 	%p<7>;
	.reg .b32 	%r<22>;
	.reg .b32 	%f<4>;
	.reg .b64 	%rd<11>;

	ld.param.u64 	%rd1, [_Z14vec_add_gpu_3DPfS_S_iii_param_0];
	ld.param.u64 	%rd2, [_Z14vec_add_gpu_3DPfS_S_iii_param_1];
	ld.param.u64 	%rd3, [_Z14vec_add_gpu_3DPfS_S_iii_param_2];
	ld.param.u32 	%r5, [_Z14vec_add_gpu_3DPfS_S_iii_param_3];
	ld.param.u32 	%r8, [_Z14vec_add_gpu_3DPfS_S_iii_param_4];
	ld.param.u32 	%r7, [_Z14vec_add_gpu_3DPfS_S_iii_param_5];
	mov.u32 	%r9, %ctaid.x;
	mov.u32 	%r10, %ntid.x;
	mov.u32 	%r11, %tid.x;
	mad.lo.s32 	%r1, %r9, %r10, %r11;
	mov.u32 	%r12, %ctaid.y;
	mov.u32 	%r13, %ntid.y;
	mov.u32 	%r14, %tid.y;
	mad.lo.s32 	%r15, %r12, %r13, %r14;
	mov.u32 	%r16, %ctaid.z;
	mov.u32 	%r17, %ntid.z;
	mov.u32 	%r18, %tid.z;
	mad.lo.s32 	%r3, %r16, %r17, %r18;
	setp.ge.s32 	%p1, %r1, %r5;
	setp.ge.s32 	%p2, %r15, %r8;
	or.pred  	%p3, %p1, %p2;
	setp.ge.s32 	%p4, %r3, %r7;
	or.pred  	%p5, %p3, %p4;
	@%p5 bra 	$L__BB1_3;
	mad.lo.s32 	%r19, %r8, %r3, %r15;
	mad.lo.s32 	%r4, %r19, %r5, %r1;
	mul.lo.s32 	%r20, %r8, %r5;
	mul.lo.s32 	%r21, %r20, %r7;
	setp.ge.s32 	%p6, %r4, %r21;
	@%p6 bra 	$L__BB1_3;
	cvta.to.global.u64 	%rd4, %rd1;
	mul.wide.s32 	%rd5, %r4, 4;
	add.s64 	%rd6, %rd4, %rd5;
	ld.global.f32 	%f1, [%rd6];
	cvta.to.global.u64 	%rd7, %rd2;
	add.s64 	%rd8, %rd7, %rd5;
	ld.global.f32 	%f2, [%rd8];
	add.f32 	%f3, %f1, %f2;
	cvta.to.global.u64 	%rd9, %rd3;
	add.s64 	%rd10, %rd9, %rd5;
	st.global.f32 	[%rd10], %f3;
$L__BB1_3:
	ret;

}


// ===== COMPILED SASS (sm_100) =====

	.target	sm_100

	.elftype	@"ET_EXEC"


//--------------------- .note.nv.tkinfo           --------------------------
	.section	.note.nv.tkinfo,"",@"SHT_NOTE"
	.sectionflags	@"SHF_NOTE_NV_TKINFO"
	.tkinfo
        /*0018*/ 	.word	0x00000002
        /*0030*/ 	.string	""
        /*0030*/ 	.string	"ptxas"
        /*0030*/ 	.string	"Cuda compilation tools, release 13.0, V13.0.88"
        /*0030*/ 	.string	"Build cuda_13.0.r13.0/compiler.36424714_0"
        /*0030*/ 	.string	"-arch sm_100 -m 64 "



//--------------------- .note.nv.cuinfo           --------------------------
	.section	.note.nv.cuinfo,"",@"SHT_NOTE"
	.sectionflags	@"SHF_NOTE_NV_CUINFO"
        /*0018*/ 	.short	0x0002
        /*001a*/ 	.short	0x0064
        /*001c*/ 	.short	0x0082
	.zero		2


//--------------------- .nv.info                  --------------------------
	.section	.nv.info,"",@"SHT_CUDA_INFO"
	.align	4


	//----- nvinfo : EIATTR_REGCOUNT
	.align		4
        /*0000*/ 	.byte	0x04, 0x2f
        /*0002*/ 	.short	(.L_1 - .L_0)
	.align		4
.L_0:
        /*0004*/ 	.word	index@(_Z11vec_add_gpuPfS_S_)
        /*0008*/ 	.word	0x0000000c


	//----- nvinfo : EIATTR_FRAME_SIZE
	.align		4
.L_1:
        /*000c*/ 	.byte	0x04, 0x11
        /*000e*/ 	.short	(.L_3 - .L_2)
	.align		4
.L_2:
        /*0010*/ 	.word	index@(_Z11vec_add_gpuPfS_S_)
        /*0014*/ 	.word	0x00000000


	//----- nvinfo : EIATTR_REGCOUNT
	.align		4
.L_3:
        /*0018*/ 	.byte	0x04, 0x2f
        /*001a*/ 	.short	(.L_5 - .L_4)
	.align		4
.L_4:
        /*001c*/ 	.word	index@(_Z14vec_add_gpu_3DPfS_S_iii)
        /*0020*/ 	.word	0x0000000c


	//----- nvinfo : EIATTR_FRAME_SIZE
	.align		4
.L_5:
        /*0024*/ 	.byte	0x04, 0x11
        /*0026*/ 	.short	(.L_7 - .L_6)
	.align		4
.L_6:
        /*0028*/ 	.word	index@(_Z14vec_add_gpu_3DPfS_S_iii)
        /*002c*/ 	.word	0x00000000


	//----- nvinfo : EIATTR_MIN_STACK_SIZE
	.align		4
.L_7:
        /*0030*/ 	.byte	0x04, 0x12
        /*0032*/ 	.short	(.L_9 - .L_8)
	.align		4
.L_8:
        /*0034*/ 	.word	index@(_Z14vec_add_gpu_3DPfS_S_iii)
        /*0038*/ 	.word	0x00000000


	//----- nvinfo : EIATTR_MIN_STACK_SIZE
	.align		4
.L_9:
        /*003c*/ 	.byte	0x04, 0x12
        /*003e*/ 	.short	(.L_11 - .L_10)
	.align		4
.L_10:
        /*0040*/ 	.word	index@(_Z11vec_add_gpuPfS_S_)
        /*0044*/ 	.word	0x00000000
.L_11:


//--------------------- .nv.compat                --------------------------
	.section	.nv.compat,"",@"SHT_CUDA_COMPAT_INFO"
	.align	4
        /*0000*/ 	.byte	0x02, 0x09, 0x00, 0x00, 0x02, 0x02, 0x01, 0x00, 0x02, 0x05, 0x05, 0x00, 0x03, 0x07, 0x01, 0x01
        /*0010*/ 	.byte	0x02, 0x03, 0x00, 0x00, 0x02, 0x06, 0x01, 0x00, 0x04, 0x0b, 0x08, 0x00, 0x09, 0x00, 0x00, 0x00
        /*0020*/ 	.byte	0x00, 0x00, 0x00, 0x00


//--------------------- .nv.info._Z14vec_add_gpu_3DPfS_S_iii --------------------------
	.section	.nv.info._Z14vec_add_gpu_3DPfS_S_iii,"",@"SHT_CUDA_INFO"
	.sectionflags	@""
	.align	4


	//----- nvinfo : EIATTR_CUDA_API_VERSION
	.align		4
        /*0000*/ 	.byte	0x04, 0x37
        /*0002*/ 	.short	(.L_13 - .L_12)
.L_12:
        /*0004*/ 	.word	0x00000082


	//----- nvinfo : EIATTR_KPARAM_INFO
	.align		4
.L_13:
        /*0008*/ 	.byte	0x04, 0x17
        /*000a*/ 	.short	(.L_15 - .L_14)
.L_14:
        /*000c*/ 	.word	0x00000000
        /*0010*/ 	.short	0x0005
        /*0012*/ 	.short	0x0020
        /*0014*/ 	.byte	0x00, 0xf0, 0x11, 0x00


	//----- nvinfo : EIATTR_KPARAM_INFO
	.align		4
.L_15:
        /*0018*/ 	.byte	0x04, 0x17
        /*001a*/ 	.short	(.L_17 - .L_16)
.L_16:
        /*001c*/ 	.word	0x00000000
        /*0020*/ 	.short	0x0004
        /*0022*/ 	.short	0x001c
        /*0024*/ 	.byte	0x00, 0xf0, 0x11, 0x00


	//----- nvinfo : EIATTR_KPARAM_INFO
	.align		4
.L_17:
        /*0028*/ 	.byte	0x04, 0x17
        /*002a*/ 	.short	(.L_19 - .L_18)
.L_18:
        /*002c*/ 	.word	0x00000000
        /*0030*/ 	.short	0x0003
        /*0032*/ 	.short	0x0018
        /*0034*/ 	.byte	0x00, 0xf0, 0x11, 0x00


	//----- nvinfo : EIATTR_KPARAM_INFO
	.align		4
.L_19:
        /*0038*/ 	.byte	0x04, 0x17
        /*003a*/ 	.short	(.L_21 - .L_20)
.L_20:
        /*003c*/ 	.word	0x00000000
        /*0040*/ 	.short	0x0002
        /*0042*/ 	.short	0x0010
        /*0044*/ 	.byte	0x00, 0xf5, 0x21, 0x00


	//----- nvinfo : EIATTR_KPARAM_INFO
	.align		4
.L_21:
        /*0048*/ 	.byte	0x04, 0x17
        /*004a*/ 	.short	(.L_23 - .L_22)
.L_22:
        /*004c*/ 	.word	0x00000000
        /*0050*/ 	.short	0x0001
        /*0052*/ 	.short	0x0008
        /*0054*/ 	.byte	0x00, 0xf5, 0x21, 0x00


	//----- nvinfo : EIATTR_KPARAM_INFO
	.align		4
.L_23:
        /*0058*/ 	.byte	0x04, 0x17
        /*005a*/ 	.short	(.L_25 - .L_24)
.L_24:
        /*005c*/ 	.word	0x00000000
        /*0060*/ 	.short	0x0000
        /*0062*/ 	.short	0x0000
        /*0064*/ 	.byte	0x00, 0xf5, 0x21, 0x00


	//----- nvinfo : EIATTR_SPARSE_MMA_MASK
	.align		4
.L_25:
        /*0068*/ 	.byte	0x03, 0x50
        /*006a*/ 	.short	0x0000


	//----- nvinfo : EIATTR_MAXREG_COUNT
	.align		4
        /*006c*/ 	.byte	0x03, 0x1b
        /*006e*/ 	.short	0x00ff


	//----- nvinfo : EIATTR_MERCURY_ISA_VERSION
	.align		4
        /*0070*/ 	.byte	0x03, 0x5f
        /*0072*/ 	.short	0x0101


	//----- nvinfo : EIATTR_VRC_CTA_INIT_COUNT
	.align		4
        /*0074*/ 	.byte	0x02, 0x4a
	.zero		1
	.zero		1


	//----- nvinfo : EIATTR_EXIT_INSTR_OFFSETS
	.align		4
        /*0078*/ 	.byte	0x04, 0x1c
        /*007a*/ 	.short	(.L_27 - .L_26)


	//   ....[0]....
.L_26:
        /*007c*/ 	.word	0x00000120


	//   ....[1]....
        /*0080*/ 	.word	0x00000180


	//   ....[2]....
        /*0084*/ 	.word	0x00000240


	//----- nvinfo : EIATTR_CBANK_PARAM_SIZE
	.align		4
.L_27:
        /*0088*/ 	.byte	0x03, 0x19
        /*008a*/ 	.short	0x0024


	//----- nvinfo : EIATTR_PARAM_CBANK
	.align		4
        /*008c*/ 	.byte	0x04, 0x0a
        /*008e*/ 	.short	(.L_29 - .L_28)
	.align		4
.L_28:
        /*0090*/ 	.word	index@(.nv.constant0._Z14vec_add_gpu_3DPfS_S_iii)
        /*0094*/ 	.short	0x0380
        /*0096*/ 	.short	0x0024


	//----- nvinfo : EIATTR_SW_WAR
	.align		4
.L_29:
        /*0098*/ 	.byte	0x04, 0x36
        /*009a*/ 	.short	(.L_31 - .L_30)
.L_30:
        /*009c*/ 	.word	0x00000008
.L_31:


//--------------------- .nv.info._Z11vec_add_gpuPfS_S_ --------------------------
	.section	.nv.info._Z11vec_add_gpuPfS_S_,"",@"SHT_CUDA_INFO"
	.sectionflags	@""
	.align	4


	//----- nvinfo : EIATTR_CUDA_API_VERSION
	.align		4
        /*0000*/ 	.byte	0x04, 0x37
        /*0002*/ 	.short	(.L_33 - .L_32)
.L_32:
        /*0004*/ 	.word	0x00000082


	//----- nvinfo : EIATTR_KPARAM_INFO
	.align		4
.L_33:
        /*0008*/ 	.byte	0x04, 0x17
        /*000a*/ 	.short	(.L_35 - .L_34)
.L_34:
        /*000c*/ 	.word	0x00000000
        /*0010*/ 	.short	0x0002
        /*0012*/ 	.short	0x0010
        /*0014*/ 	.byte	0x00, 0xf5, 0x21, 0x00


	//----- nvinfo : EIATTR_KPARAM_INFO
	.align		4
.L_35:
        /*0018*/ 	.byte	0x04, 0x17
        /*001a*/ 	.short	(.L_37 - .L_36)
.L_36:
        /*001c*/ 	.word	0x00000000
        /*0020*/ 	.short	0x0001
        /*0022*/ 	.short	0x0008
        /*0024*/ 	.byte	0x00, 0xf5, 0x21, 0x00


	//----- nvinfo : EIATTR_KPARAM_INFO
	.align		4
.L_37:
        /*0028*/ 	.byte	0x04, 0x17
        /*002a*/ 	.short	(.L_39 - .L_38)
.L_38:
        /*002c*/ 	.word	0x00000000
        /*0030*/ 	.short	0x0000
        /*0032*/ 	.short	0x0000
        /*0034*/ 	.byte	0x00, 0xf5, 0x21, 0x00


	//----- nvinfo : EIATTR_SPARSE_MMA_MASK
	.align		4
.L_39:
        /*0038*/ 	.byte	0x03, 0x50
        /*003a*/ 	.short	0x0000


	//----- nvinfo : EIATTR_MAXREG_COUNT
	.align		4
        /*003c*/ 	.byte	0x03, 0x1b
        /*003e*/ 	.short	0x00ff


	//----- nvinfo : EIATTR_MERCURY_ISA_VERSION
	.align		4
        /*0040*/ 	.byte	0x03, 0x5f
        /*0042*/ 	.short	0x0101


	//----- nvinfo : EIATTR_VRC_CTA_INIT_COUNT
	.align		4
        /*0044*/ 	.byte	0x02, 0x4a
	.zero		1
	.zero		1


	//----- nvinfo : EIATTR_EXIT_INSTR_OFFSETS
	.align		4
        /*0048*/ 	.byte	0x04, 0x1c
        /*004a*/ 	.short	(.L_41 - .L_40)


	//   ....[0]....
.L_40:
        /*004c*/ 	.word	0x00000050


	//   ....[1]....
        /*0050*/ 	.word	0x00000110


	//----- nvinfo : EIATTR_CBANK_PARAM_SIZE
	.align		4
.L_41:
        /*0054*/ 	.byte	0x03, 0x19
        /*0056*/ 	.short	0x0018


	//----- nvinfo : EIATTR_PARAM_CBANK
	.align		4
        /*0058*/ 	.byte	0x04, 0x0a
        /*005a*/ 	.short	(.L_43 - .L_42)
	.align		4
.L_42:
        /*005c*/ 	.word	index@(.nv.constant0._Z11vec_add_gpuPfS_S_)
        /*0060*/ 	.short	0x0380
        /*0062*/ 	.short	0x0018


	//----- nvinfo : EIATTR_SW_WAR
	.align		4
.L_43:
        /*0064*/ 	.byte	0x04, 0x36
        /*0066*/ 	.short	(.L_45 - .L_44)
.L_44:
        /*0068*/ 	.word	0x00000008
.L_45:


//--------------------- .nv.callgraph             --------------------------
	.section	.nv.callgraph,"",@"SHT_CUDA_CALLGRAPH"
	.align	4
	.sectionentsize	8
	.align		4
        /*0000*/ 	.word	0x00000000
	.align		4
        /*0004*/ 	.word	0xffffffff
	.align		4
        /*0008*/ 	.word	0x00000000
	.align		4
        /*000c*/ 	.word	0xfffffffe
	.align		4
        /*0010*/ 	.word	0x00000000
	.align		4
        /*0014*/ 	.word	0xfffffffd
	.align		4
        /*0018*/ 	.word	0x00000000
	.align		4
        /*001c*/ 	.word	0xfffffffc


//--------------------- .text._Z14vec_add_gpu_3DPfS_S_iii --------------------------
	.section	.text._Z14vec_add_gpu_3DPfS_S_iii,"ax",@progbits
	.align	128
        .global         _Z14vec_add_gpu_3DPfS_S_iii
        .type           _Z14vec_add_gpu_3DPfS_S_iii,@function
        .size           _Z14vec_add_gpu_3DPfS_S_iii,(.L_x_2 - _Z14vec_add_gpu_3DPfS_S_iii)
        .other          _Z14vec_add_gpu_3DPfS_S_iii,@"STO_CUDA_ENTRY STV_DEFAULT"
_Z14vec_add_gpu_3DPfS_S_iii:
.text._Z14vec_add_gpu_3DPfS_S_iii:
[----:B------:R-:W-:Y:S01]  /*0000*/  LDC R1, c[0x0][0x37c] ;  /* 0x0000df00ff017b82 */ /* 0x000fe20000000800 */
[----:B------:R-:W0:Y:S07]  /*0010*/  S2R R5, SR_TID.Y ;  /* 0x0000000000057919 */ /* 0x000e2e0000002200 */
[----:B------:R-:W1:Y:S01]  /*0020*/  LDC R0, c[0x0][0x360] ;  /* 0x0000d800ff007b82 */ /* 0x000e620000000800 */
[----:B------:R-:W2:Y:S01]  /*0030*/  LDCU.64 UR8, c[0x0][0x398] ;  /* 0x00007300ff0877ac */ /* 0x000ea20008000a00 */
[----:B------:R-:W1:Y:S01]  /*0040*/  S2R R3, SR_TID.X ;  /* 0x0000000000037919 */ /* 0x000e620000002100 */
[----:B------:R-:W3:Y:S01]  /*0050*/  LDCU UR7, c[0x0][0x3a0] ;  /* 0x00007400ff0777ac */ /* 0x000ee20008000800 */
[----:B------:R-:W4:Y:S04]  /*0060*/  S2R R7, SR_TID.Z ;  /* 0x0000000000077919 */ /* 0x000f280000002300 */
[----:B------:R-:W0:Y:S08]  /*0070*/  S2UR UR5, SR_CTAID.Y ;  /* 0x00000000000579c3 */ /* 0x000e300000002600 */
[----:B------:R-:W0:Y:S08]  /*0080*/  LDC R2, c[0x0][0x364] ;  /* 0x0000d900ff027b82 */ /* 0x000e300000000800 */
[----:B------:R-:W1:Y:S08]  /*0090*/  S2UR UR4, SR_CTAID.X ;  /* 0x00000000000479c3 */ /* 0x000e700000002500 */
[----:B------:R-:W4:Y:S08]  /*00a0*/  S2UR UR6, SR_CTAID.Z ;  /* 0x00000000000679c3 */ /* 0x000f300000002700 */
[----:B------:R-:W4:Y:S01]  /*00b0*/  LDC R4, c[0x0][0x368] ;  /* 0x0000da00ff047b82 */ /* 0x000f220000000800 */
[----:B0-----:R-:W-:-:S05]  /*00c0*/  IMAD R2, R2, UR5, R5 ;  /* 0x0000000502027c24 */ /* 0x001fca000f8e0205 */
[----:B--2---:R-:W-:Y:S01]  /*00d0*/  ISETP.GE.AND P0, PT, R2, UR9, PT ;  /* 0x0000000902007c0c */ /* 0x004fe2000bf06270 */
[----:B-1----:R-:W-:-:S05]  /*00e0*/  IMAD R0, R0, UR4, R3 ;  /* 0x0000000400007c24 */ /* 0x002fca000f8e0203 */
[----:B------:R-:W-:Y:S01]  /*00f0*/  ISETP.GE.OR P0, PT, R0, UR8, P0 ;  /* 0x0000000800007c0c */ /* 0x000fe20008706670 */
[----:B----4-:R-:W-:-:S05]  /*0100*/  IMAD R3, R4, UR6, R7 ;  /* 0x0000000604037c24 */ /* 0x010fca000f8e0207 */
[----:B---3--:R-:W-:-:S13]  /*0110*/  ISETP.GE.OR P0, PT, R3, UR7, P0 ;  /* 0x0000000703007c0c */ /* 0x008fda0008706670 */
[----:B------:R-:W-:Y:S05]  /*0120*/  @P0 EXIT ;  /* 0x000000000000094d */ /* 0x000fea0003800000 */
[----:B------:R-:W-:Y:S02]  /*0130*/  UIMAD UR4, UR9, UR8, URZ ;  /* 0x00000008090472a4 */ /* 0x000fe4000f8e02ff */
[----:B------:R-:W-:Y:S02]  /*0140*/  IMAD R3, R3, UR9, R2 ;  /* 0x0000000903037c24 */ /* 0x000fe4000f8e0202 */
[----:B------:R-:W-:Y:S02]  /*0150*/  UIMAD UR4, UR4, UR7, URZ ;  /* 0x00000007040472a4 */ /* 0x000fe4000f8e02ff */
[----:B------:R-:W-:-:S05]  /*0160*/  IMAD R9, R3, UR8, R0 ;  /* 0x0000000803097c24 */ /* 0x000fca000f8e0200 */
[----:B------:R-:W-:-:S13]  /*0170*/  ISETP.GE.AND P0, PT, R9, UR4, PT ;  /* 0x0000000409007c0c */ /* 0x000fda000bf06270 */
[----:B------:R-:W-:Y:S05]  /*0180*/  @P0 EXIT ;  /* 0x000000000000094d */ /* 0x000fea0003800000 */
[----:B------:R-:W0:Y:S01]  /*0190*/  LDC.64 R2, c[0x0][0x380] ;  /* 0x0000e000ff027b82 */ /* 0x000e220000000a00 */
[----:B------:R-:W1:Y:S07]  /*01a0*/  LDCU.64 UR4, c[0x0][0x358] ;  /* 0x00006b00ff0477ac */ /* 0x000e6e0008000a00 */
[----:B------:R-:W2:Y:S08]  /*01b0*/  LDC.64 R4, c[0x0][0x388] ;  /* 0x0000e200ff047b82 */ /* 0x000eb00000000a00 */
[----:B------:R-:W3:Y:S01]  /*01c0*/  LDC.64 R6, c[0x0][0x390] ;  /* 0x0000e400ff067b82 */ /* 0x000ee20000000a00 */
[----:B0-----:R-:W-:-:S06]  /*01d0*/  IMAD.WIDE R2, R9, 0x4, R2 ;  /* 0x0000000409027825 */ /* 0x001fcc00078e0202 */
[----:B-1----:R-:W4:Y:S01]  /*01e0*/  LDG.E R2, desc[UR4][R2.64] ;  /* 0x0000000402027981 */ /* 0x002f22000c1e1900 */
[----:B--2---:R-:W-:-:S06]  /*01f0*/  IMAD.WIDE R4, R9, 0x4, R4 ;  /* 0x0000000409047825 */ /* 0x004fcc00078e0204 */
[----:B------:R-:W4:Y:S01]  /*0200*/  LDG.E R5, desc[UR4][R4.64] ;  /* 0x0000000404057981 */ /* 0x000f22000c1e1900 */
[----:B---3--:R-:W-:-:S04]  /*0210*/  IMAD.WIDE R6, R9, 0x4, R6 ;  /* 0x0000000409067825 */ /* 0x008fc800078e0206 */
[----:B----4-:R-:W-:-:S05]  /*0220*/  FADD R9, R2, R5 ;  /* 0x0000000502097221 */ /* 0x010fca0000000000 */
[----:B------:R-:W-:Y:S01]  /*0230*/  STG.E desc[UR4][R6.64], R9 ;  /* 0x0000000906007986 */ /* 0x000fe2000c101904 */
[----:B------:R-:W-:Y:S05]  /*0240*/  EXIT ;  /* 0x000000000000794d */ /* 0x000fea0003800000 */
.L_x_0:
[----:B------:R-:W-:-:S00]  /*0250*/  BRA `(.L_x_0) ;  /* 0xfffffffc00fc7947 */ /* 0x000fc0000383ffff */
[----:B------:R-:W-:-:S00]  /*0260*/  NOP ;  /* 0x0000000000007918 */ /* 0x000fc00000000000 */
        /* <DEDUP_REMOVED lines=9> */
.L_x_2:


//--------------------- .text._Z11vec_add_gpuPfS_S_ --------------------------
	.section	.text._Z11vec_add_gpuPfS_S_,"ax",@progbits
	.align	128
        .global         _Z11vec_add_gpuPfS_S_
        .type           _Z11vec_add_gpuPfS_S_,@function
        .size           _Z11vec_add_gpuPfS_S_,(.L_x_3 - _Z11vec_add_gpuPfS_S_)
        .other          _Z11vec_add_gpuPfS_S_,@"STO_CUDA_ENTRY STV_DEFAULT"
_Z11vec_add_gpuPfS_S_:
.text._Z11vec_add_gpuPfS_S_:
[----:B------:R-:W-:Y:S01]  /*0000*/  LDC R1, c[0x0][0x37c] ;  /* 0x0000df00ff017b82 */ /* 0x000fe20000000800 */
[----:B------:R-:W0:Y:S07]  /*0010*/  S2R R9, SR_CTAID.X ;  /* 0x0000000000097919 */ /* 0x000e2e0000002500 */
[----:B------:R-:W0:Y:S02]  /*0020*/  LDC R0, c[0x0][0x360] ;  /* 0x0000d800ff007b82 */ /* 0x000e240000000800 */
[----:B0-----:R-:W-:-:S05]  /*0030*/  IMAD R9, R9, R0, R9 ;  /* 0x0000000009097224 */ /* 0x001fca00078e0209 */
[----:B------:R-:W-:-:S13]  /*0040*/  ISETP.GT.AND P0, PT, R9, 0x98967f, PT ;  /* 0x0098967f0900780c */ /* 0x000fda0003f04270 */
        /* <DEDUP_REMOVED lines=13> */
.L_x_1:
        /* <DEDUP_REMOVED lines=14> */
.L_x_3:


//--------------------- .nv.shared.reserved.0     --------------------------
	.section	.nv.shared.reserved.0,"aw",@nobits
	.weak		__nv_reservedSMEM_offset_0_alias
	.size		__nv_reservedSMEM_offset_0_alias, 0, 64
	.other		__nv_reservedSMEM_offset_0_alias,@"STO_CUDA_RESERVED_SHARED STV_DEFAULT"
__nv_reservedSMEM_offset_0_alias:
	.zero		0
	.zero		64


//--------------------- .nv.constant0._Z14vec_add_gpu_3DPfS_S_iii --------------------------
	.section	.nv.constant0._Z14vec_add_gpu_3DPfS_S_iii,"a",@progbits
	.sectionflags	@""
	.align	4
.nv.constant0._Z14vec_add_gpu_3DPfS_S_iii:
	.zero		932


//--------------------- .nv.constant0._Z11vec_add_gpuPfS_S_ --------------------------
	.section	.nv.constant0._Z11vec_add_gpuPfS_S_,"a",@progbits
	.sectionflags	@""
	.align	4
.nv.constant0._Z11vec_add_gpuPfS_S_:
	.zero		920


//--------------------- SYMBOLS --------------------------

	.type		.nv.reservedSmem.offset0,@object
	.size		.nv.reservedSmem.offset0,0x4
